//
// Generated by NVIDIA NVVM Compiler
//
// Compiler Build ID: CL-36424714
// Cuda compilation tools, release 13.0, V13.0.88
// Based on NVVM 20.0.0
//

.version 9.0
.target sm_100
.address_size 64

	// .globl	_Z11floatToInt8PKfPai

.visible .entry _Z11floatToInt8PKfPai(
	.param .u64 .ptr .align 1 _Z11floatToInt8PKfPai_param_0,
	.param .u64 .ptr .align 1 _Z11floatToInt8PKfPai_param_1,
	.param .u32 _Z11floatToInt8PKfPai_param_2
)
{
	.reg .pred 	%p<2>;
	.reg .b32 	%r<7>;
	.reg .b32 	%f<4>;
	.reg .b64 	%rd<9>;

	ld.param.u64 	%rd1, [_Z11floatToInt8PKfPai_param_0];
	ld.param.u64 	%rd2, [_Z11floatToInt8PKfPai_param_1];
	ld.param.u32 	%r2, [_Z11floatToInt8PKfPai_param_2];
	mov.u32 	%r3, %ntid.x;
	mov.u32 	%r4, %ctaid.x;
	mov.u32 	%r5, %tid.x;
	mad.lo.s32 	%r1, %r3, %r4, %r5;
	setp.ge.s32 	%p1, %r1, %r2;
	@%p1 bra 	$L__BB0_2;
	cvta.to.global.u64 	%rd3, %rd1;
	cvta.to.global.u64 	%rd4, %rd2;
	cvt.s64.s32 	%rd5, %r1;
	mul.wide.s32 	%rd6, %r1, 4;
	add.s64 	%rd7, %rd3, %rd6;
	ld.global.f32 	%f1, [%rd7];
	max.f32 	%f2, %f1, 0fC3000000;
	min.f32 	%f3, %f2, 0f42FE0000;
	cvt.rzi.s32.f32 	%r6, %f3;
	add.s64 	%rd8, %rd4, %rd5;
	st.global.u8 	[%rd8], %r6;
$L__BB0_2:
	ret;

}


// ===== COMPILED SASS (sm_100) =====

	.target	sm_100

	.elftype	@"ET_EXEC"


//--------------------- .note.nv.tkinfo           --------------------------
	.section	.note.nv.tkinfo,"",@"SHT_NOTE"
	.sectionflags	@"SHF_NOTE_NV_TKINFO"
	.tkinfo
        /*0018*/ 	.word	0x00000002
        /*0030*/ 	.string	""
        /*0030*/ 	.string	"ptxas"
        /*0030*/ 	.string	"Cuda compilation tools, release 13.0, V13.0.88"
        /*0030*/ 	.string	"Build cuda_13.0.r13.0/compiler.36424714_0"
        /*0030*/ 	.string	"-arch sm_100 -m 64 "



//--------------------- .note.nv.cuinfo           --------------------------
	.section	.note.nv.cuinfo,"",@"SHT_NOTE"
	.sectionflags	@"SHF_NOTE_NV_CUINFO"
        /*0018*/ 	.short	0x0002
        /*001a*/ 	.short	0x0064
        /*001c*/ 	.short	0x0082
	.zero		2


//--------------------- .nv.info                  --------------------------
	.section	.nv.info,"",@"SHT_CUDA_INFO"
	.align	4


	//----- nvinfo : EIATTR_REGCOUNT
	.align		4
        /*0000*/ 	.byte	0x04, 0x2f
        /*0002*/ 	.short	(.L_1 - .L_0)
	.align		4
.L_0:
        /*0004*/ 	.word	index@(_Z11floatToInt8PKfPai)
        /*0008*/ 	.word	0x0000000a


	//----- nvinfo : EIATTR_FRAME_SIZE
	.align		4
.L_1:
        /*000c*/ 	.byte	0x04, 0x11
        /*000e*/ 	.short	(.L_3 - .L_2)
	.align		4
.L_2:
        /*0010*/ 	.word	index@(_Z11floatToInt8PKfPai)
        /*0014*/ 	.word	0x00000000


	//----- nvinfo : EIATTR_MIN_STACK_SIZE
	.align		4
.L_3:
        /*0018*/ 	.byte	0x04, 0x12
        /*001a*/ 	.short	(.L_5 - .L_4)
	.align		4
.L_4:
        /*001c*/ 	.word	index@(_Z11floatToInt8PKfPai)
        /*0020*/ 	.word	0x00000000
.L_5:


//--------------------- .nv.compat                --------------------------
	.section	.nv.compat,"",@"SHT_CUDA_COMPAT_INFO"
	.align	4
        /*0000*/ 	.byte	0x02, 0x09, 0x00, 0x00, 0x02, 0x02, 0x01, 0x00, 0x02, 0x05, 0x05, 0x00, 0x03, 0x07, 0x01, 0x01
        /*0010*/ 	.byte	0x02, 0x03, 0x00, 0x00, 0x02, 0x06, 0x01, 0x00, 0x04, 0x0b, 0x08, 0x00, 0x09, 0x00, 0x00, 0x00
        /*0020*/ 	.byte	0x00, 0x00, 0x00, 0x00


//--------------------- .nv.info._Z11floatToInt8PKfPai --------------------------
	.section	.nv.info._Z11floatToInt8PKfPai,"",@"SHT_CUDA_INFO"
	.sectionflags	@""
	.align	4


	//----- nvinfo : EIATTR_CUDA_API_VERSION
	.align		4
        /*0000*/ 	.byte	0x04, 0x37
        /*0002*/ 	.short	(.L_7 - .L_6)
.L_6:
        /*0004*/ 	.word	0x00000082


	//----- nvinfo : EIATTR_KPARAM_INFO
	.align		4
.L_7:
        /*0008*/ 	.byte	0x04, 0x17
        /*000a*/ 	.short	(.L_9 - .L_8)
.L_8:
        /*000c*/ 	.word	0x00000000
        /*0010*/ 	.short	0x0002
        /*0012*/ 	.short	0x0010
        /*0014*/ 	.byte	0x00, 0xf0, 0x11, 0x00


	//----- nvinfo : EIATTR_KPARAM_INFO
	.align		4
.L_9:
        /*0018*/ 	.byte	0x04, 0x17
        /*001a*/ 	.short	(.L_11 - .L_10)
.L_10:
        /*001c*/ 	.word	0x00000000
        /*0020*/ 	.short	0x0001
        /*0022*/ 	.short	0x0008
        /*0024*/ 	.byte	0x00, 0xf5, 0x21, 0x00


	//----- nvinfo : EIATTR_KPARAM_INFO
	.align		4
.L_11:
        /*0028*/ 	.byte	0x04, 0x17
        /*002a*/ 	.short	(.L_13 - .L_12)
.L_12:
        /*002c*/ 	.word	0x00000000
        /*0030*/ 	.short	0x0000
        /*0032*/ 	.short	0x0000
        /*0034*/ 	.byte	0x00, 0xf5, 0x21, 0x00


	//----- nvinfo : EIATTR_SPARSE_MMA_MASK
	.align		4
.L_13:
        /*0038*/ 	.byte	0x03, 0x50
        /*003a*/ 	.short	0x0000


	//----- nvinfo : EIATTR_MAXREG_COUNT
	.align		4
        /*003c*/ 	.byte	0x03, 0x1b
        /*003e*/ 	.short	0x00ff


	//----- nvinfo : EIATTR_MERCURY_ISA_VERSION
	.align		4
        /*0040*/ 	.byte	0x03, 0x5f
        /*0042*/ 	.short	0x0101


	//----- nvinfo : EIATTR_VRC_CTA_INIT_COUNT
	.align		4
        /*0044*/ 	.byte	0x02, 0x4a
	.zero		1
	.zero		1


	//----- nvinfo : EIATTR_EXIT_INSTR_OFFSETS
	.align		4
        /*0048*/ 	.byte	0x04, 0x1c
        /*004a*/ 	.short	(.L_15 - .L_14)


	//   ....[0]....
.L_14:
        /*004c*/ 	.word	0x00000070


	//   ....[1]....
        /*0050*/ 	.word	0x00000130


	//----- nvinfo : EIATTR_CBANK_PARAM_SIZE
	.align		4
.L_15:
        /*0054*/ 	.byte	0x03, 0x19
        /*0056*/ 	.short	0x0014


	//----- nvinfo : EIATTR_PARAM_CBANK
	.align		4
        /*0058*/ 	.byte	0x04, 0x0a
        /*005a*/ 	.short	(.L_17 - .L_16)
	.align		4
.L_16:
        /*005c*/ 	.word	index@(.nv.constant0._Z11floatToInt8PKfPai)
        /*0060*/ 	.short	0x0380
        /*0062*/ 	.short	0x0014


	//----- nvinfo : EIATTR_SW_WAR
	.align		4
.L_17:
        /*0064*/ 	.byte	0x04, 0x36
        /*0066*/ 	.short	(.L_19 - .L_18)
.L_18:
        /*0068*/ 	.word	0x00000008
.L_19:


//--------------------- .nv.callgraph             --------------------------
	.section	.nv.callgraph,"",@"SHT_CUDA_CALLGRAPH"
	.align	4
	.sectionentsize	8
	.align		4
        /*0000*/ 	.word	0x00000000
	.align		4
        /*0004*/ 	.word	0xffffffff
	.align		4
        /*0008*/ 	.word	0x00000000
	.align		4
        /*000c*/ 	.word	0xfffffffe
	.align		4
        /*0010*/ 	.word	0x00000000
	.align		4
        /*0014*/ 	.word	0xfffffffd
	.align		4
        /*0018*/ 	.word	0x00000000
	.align		4
        /*001c*/ 	.word	0xfffffffc


//--------------------- .text._Z11floatToInt8PKfPai --------------------------
	.section	.text._Z11floatToInt8PKfPai,"ax",@progbits
	.align	128
        .global         _Z11floatToInt8PKfPai
        .type           _Z11floatToInt8PKfPai,@function
        .size           _Z11floatToInt8PKfPai,(.L_x_1 - _Z11floatToInt8PKfPai)
        .other          _Z11floatToInt8PKfPai,@"STO_CUDA_ENTRY STV_DEFAULT"
_Z11floatToInt8PKfPai:
.text._Z11floatToInt8PKfPai:
[----:B------:R-:W-:Y:S01]  /*0000*/  LDC R1, c[0x0][0x37c] ;  /* 0x0000df00ff017b82 */ /* 0x000fe20000000800 */
[----:B------:R-:W0:Y:S01]  /*0010*/  S2R R5, SR_CTAID.X ;  /* 0x0000000000057919 */ /* 0x000e220000002500 */
[----:B------:R-:W0:Y:S01]  /*0020*/  LDCU UR4, c[0x0][0x360] ;  /* 0x00006c00ff0477ac */ /* 0x000e220008000800 */
[----:B------:R-:W0:Y:S01]  /*0030*/  S2R R0, SR_TID.X ;  /* 0x0000000000007919 */ /* 0x000e220000002100 */
[----:B------:R-:W1:Y:S01]  /*0040*/  LDCU UR5, c[0x0][0x390] ;  /* 0x00007200ff0577ac */ /* 0x000e620008000800 */
[----:B0-----:R-:W-:-:S05]  /*0050*/  IMAD R5, R5, UR4, R0 ;  /* 0x0000000405057c24 */ /* 0x001fca000f8e0200 */
[----:B-1----:R-:W-:-:S13]  /*0060*/  ISETP.GE.AND P0, PT, R5, UR5, PT ;  /* 0x0000000505007c0c */ /* 0x002fda000bf06270 */
[----:B------:R-:W-:Y:S05]  /*0070*/  @P0 EXIT ;  /* 0x000000000000094d */ /* 0x000fea0003800000 */
[----:B------:R-:W0:Y:S01]  /*0080*/  LDC.64 R2, c[0x0][0x380] ;  /* 0x0000e000ff027b82 */ /* 0x000e220000000a00 */
[----:B------:R-:W1:Y:S01]  /*0090*/  LDCU.64 UR4, c[0x0][0x358] ;  /* 0x00006b00ff0477ac */ /* 0x000e620008000a00 */
[----:B------:R-:W2:Y:S01]  /*00a0*/  LDCU.64 UR6, c[0x0][0x388] ;  /* 0x00007100ff0677ac */ /* 0x000ea20008000a00 */
[----:B0-----:R-:W-:-:S06]  /*00b0*/  IMAD.WIDE R2, R5, 0x4, R2 ;  /* 0x0000000405027825 */ /* 0x001fcc00078e0202 */
[----:B-1----:R-:W3:Y:S01]  /*00c0*/  LDG.E R2, desc[UR4][R2.64] ;  /* 0x0000000402027981 */ /* 0x002ee2000c1e1900 */
[----:B--2---:R-:W-:-:S04]  /*00d0*/  IADD3 R4, P0, PT, R5, UR6, RZ ;  /* 0x0000000605047c10 */ /* 0x004fc8000ff1e0ff */
[----:B------:R-:W-:Y:S02]  /*00e0*/  LEA.HI.X.SX32 R5, R5, UR7, 0x1, P0 ;  /* 0x0000000705057c11 */ /* 0x000fe400080f0eff */
[----:B---3--:R-:W-:-:S04]  /*00f0*/  FMNMX R0, R2, -128, !PT ;  /* 0xc300000002007809 */ /* 0x008fc80007800000 */
[----:B------:R-:W-:-:S04]  /*0100*/  FMNMX R0, R0, 127, PT ;  /* 0x42fe000000007809 */ /* 0x000fc80003800000 */
[----:B------:R-:W0:Y:S02]  /*0110*/  F2I.TRUNC.NTZ R7, R0 ;  /* 0x0000000000077305 */ /* 0x000e24000020f100 */
[----:B0-----:R-:W-:Y:S01]  /*0120*/  STG.E.U8 desc[UR4][R4.64], R7 ;  /* 0x0000000704007986 */ /* 0x001fe2000c101104 */
[----:B------:R-:W-:Y:S05]  /*0130*/  EXIT ;  /* 0x000000000000794d */ /* 0x000fea0003800000 */
.L_x_0:
[----:B------:R-:W-:-:S00]  /*0140*/  BRA `(.L_x_0) ;  /* 0xfffffffc00fc7947 */ /* 0x000fc0000383ffff */
[----:B------:R-:W-:-:S00]  /*0150*/  NOP ;  /* 0x0000000000007918 */ /* 0x000fc00000000000 */
        /* <DEDUP_REMOVED lines=10> */
.L_x_1:


//--------------------- .nv.shared.reserved.0     --------------------------
	.section	.nv.shared.reserved.0,"aw",@nobits
	.weak		__nv_reservedSMEM_offset_0_alias
	.size		__nv_reservedSMEM_offset_0_alias, 0, 64
	.other		__nv_reservedSMEM_offset_0_alias,@"STO_CUDA_RESERVED_SHARED STV_DEFAULT"
__nv_reservedSMEM_offset_0_alias:
	.zero		0
	.zero		64


//--------------------- .nv.constant0._Z11floatToInt8PKfPai --------------------------
	.section	.nv.constant0._Z11floatToInt8PKfPai,"a",@progbits
	.sectionflags	@""
	.align	4
.nv.constant0._Z11floatToInt8PKfPai:
	.zero		916


//--------------------- SYMBOLS --------------------------

	.type		.nv.reservedSmem.offset0,@object
	.size		.nv.reservedSmem.offset0,0x4
